//
// Generated by NVIDIA NVVM Compiler
//
// Compiler Build ID: CL-36424714
// Cuda compilation tools, release 13.0, V13.0.88
// Based on NVVM 20.0.0
//

.version 9.0
.target sm_100
.address_size 64

	// .globl	_Z3TCUPiiiS_

.visible .entry _Z3TCUPiiiS_(
	.param .u64 .ptr .align 1 _Z3TCUPiiiS__param_0,
	.param .u32 _Z3TCUPiiiS__param_1,
	.param .u32 _Z3TCUPiiiS__param_2,
	.param .u64 .ptr .align 1 _Z3TCUPiiiS__param_3
)
{
	.reg .pred 	%p<4>;
	.reg .b32 	%r<14>;
	.reg .b64 	%rd<9>;

	ld.param.u64 	%rd1, [_Z3TCUPiiiS__param_0];
	ld.param.u32 	%r3, [_Z3TCUPiiiS__param_1];
	ld.param.u32 	%r4, [_Z3TCUPiiiS__param_2];
	ld.param.u64 	%rd2, [_Z3TCUPiiiS__param_3];
	mov.u32 	%r5, %ctaid.y;
	mov.u32 	%r6, %ntid.y;
	mov.u32 	%r7, %tid.y;
	mad.lo.s32 	%r1, %r5, %r6, %r7;
	mov.u32 	%r8, %ctaid.x;
	mov.u32 	%r9, %ntid.x;
	mov.u32 	%r10, %tid.x;
	mad.lo.s32 	%r2, %r8, %r9, %r10;
	setp.ge.s32 	%p1, %r1, %r3;
	setp.ge.s32 	%p2, %r2, %r4;
	or.pred  	%p3, %p1, %p2;
	@%p3 bra 	$L__BB0_2;
	cvta.to.global.u64 	%rd3, %rd1;
	cvta.to.global.u64 	%rd4, %rd2;
	mad.lo.s32 	%r11, %r4, %r1, %r2;
	mul.wide.s32 	%rd5, %r11, 4;
	add.s64 	%rd6, %rd3, %rd5;
	ld.global.u32 	%r12, [%rd6];
	mad.lo.s32 	%r13, %r3, %r2, %r1;
	mul.wide.s32 	%rd7, %r13, 4;
	add.s64 	%rd8, %rd4, %rd7;
	st.global.u32 	[%rd8], %r12;
$L__BB0_2:
	ret;

}


// ===== COMPILED SASS (sm_100) =====

	.target	sm_100

	.elftype	@"ET_EXEC"


//--------------------- .note.nv.tkinfo           --------------------------
	.section	.note.nv.tkinfo,"",@"SHT_NOTE"
	.sectionflags	@"SHF_NOTE_NV_TKINFO"
	.tkinfo
        /*0018*/ 	.word	0x00000002
        /*0030*/ 	.string	""
        /*0030*/ 	.string	"ptxas"
        /*0030*/ 	.string	"Cuda compilation tools, release 13.0, V13.0.88"
        /*0030*/ 	.string	"Build cuda_13.0.r13.0/compiler.36424714_0"
        /*0030*/ 	.string	"-arch sm_100 -m 64 "



//--------------------- .note.nv.cuinfo           --------------------------
	.section	.note.nv.cuinfo,"",@"SHT_NOTE"
	.sectionflags	@"SHF_NOTE_NV_CUINFO"
        /*0018*/ 	.short	0x0002
        /*001a*/ 	.short	0x0064
        /*001c*/ 	.short	0x0082
	.zero		2


//--------------------- .nv.info                  --------------------------
	.section	.nv.info,"",@"SHT_CUDA_INFO"
	.align	4


	//----- nvinfo : EIATTR_REGCOUNT
	.align		4
        /*0000*/ 	.byte	0x04, 0x2f
        /*0002*/ 	.short	(.L_1 - .L_0)
	.align		4
.L_0:
        /*0004*/ 	.word	index@(_Z3TCUPiiiS_)
        /*0008*/ 	.word	0x0000000a


	//----- nvinfo : EIATTR_FRAME_SIZE
	.align		4
.L_1:
        /*000c*/ 	.byte	0x04, 0x11
        /*000e*/ 	.short	(.L_3 - .L_2)
	.align		4
.L_2:
        /*0010*/ 	.word	index@(_Z3TCUPiiiS_)
        /*0014*/ 	.word	0x00000000


	//----- nvinfo : EIATTR_MIN_STACK_SIZE
	.align		4
.L_3:
        /*0018*/ 	.byte	0x04, 0x12
        /*001a*/ 	.short	(.L_5 - .L_4)
	.align		4
.L_4:
        /*001c*/ 	.word	index@(_Z3TCUPiiiS_)
        /*0020*/ 	.word	0x00000000
.L_5:


//--------------------- .nv.compat                --------------------------
	.section	.nv.compat,"",@"SHT_CUDA_COMPAT_INFO"
	.align	4
        /*0000*/ 	.byte	0x02, 0x09, 0x00, 0x00, 0x02, 0x02, 0x01, 0x00, 0x02, 0x05, 0x05, 0x00, 0x03, 0x07, 0x01, 0x01
        /*0010*/ 	.byte	0x02, 0x03, 0x00, 0x00, 0x02, 0x06, 0x01, 0x00, 0x04, 0x0b, 0x08, 0x00, 0x09, 0x00, 0x00, 0x00
        /*0020*/ 	.byte	0x00, 0x00, 0x00, 0x00


//--------------------- .nv.info._Z3TCUPiiiS_     --------------------------
	.section	.nv.info._Z3TCUPiiiS_,"",@"SHT_CUDA_INFO"
	.sectionflags	@""
	.align	4


	//----- nvinfo : EIATTR_CUDA_API_VERSION
	.align		4
        /*0000*/ 	.byte	0x04, 0x37
        /*0002*/ 	.short	(.L_7 - .L_6)
.L_6:
        /*0004*/ 	.word	0x00000082


	//----- nvinfo : EIATTR_KPARAM_INFO
	.align		4
.L_7:
        /*0008*/ 	.byte	0x04, 0x17
        /*000a*/ 	.short	(.L_9 - .L_8)
.L_8:
        /*000c*/ 	.word	0x00000000
        /*0010*/ 	.short	0x0003
        /*0012*/ 	.short	0x0010
        /*0014*/ 	.byte	0x00, 0xf5, 0x21, 0x00


	//----- nvinfo : EIATTR_KPARAM_INFO
	.align		4
.L_9:
        /*0018*/ 	.byte	0x04, 0x17
        /*001a*/ 	.short	(.L_11 - .L_10)
.L_10:
        /*001c*/ 	.word	0x00000000
        /*0020*/ 	.short	0x0002
        /*0022*/ 	.short	0x000c
        /*0024*/ 	.byte	0x00, 0xf0, 0x11, 0x00


	//----- nvinfo : EIATTR_KPARAM_INFO
	.align		4
.L_11:
        /*0028*/ 	.byte	0x04, 0x17
        /*002a*/ 	.short	(.L_13 - .L_12)
.L_12:
        /*002c*/ 	.word	0x00000000
        /*0030*/ 	.short	0x0001
        /*0032*/ 	.short	0x0008
        /*0034*/ 	.byte	0x00, 0xf0, 0x11, 0x00


	//----- nvinfo : EIATTR_KPARAM_INFO
	.align		4
.L_13:
        /*0038*/ 	.byte	0x04, 0x17
        /*003a*/ 	.short	(.L_15 - .L_14)
.L_14:
        /*003c*/ 	.word	0x00000000
        /*0040*/ 	.short	0x0000
        /*0042*/ 	.short	0x0000
        /*0044*/ 	.byte	0x00, 0xf5, 0x21, 0x00


	//----- nvinfo : EIATTR_SPARSE_MMA_MASK
	.align		4
.L_15:
        /*0048*/ 	.byte	0x03, 0x50
        /*004a*/ 	.short	0x0000


	//----- nvinfo : EIATTR_MAXREG_COUNT
	.align		4
        /*004c*/ 	.byte	0x03, 0x1b
        /*004e*/ 	.short	0x00ff


	//----- nvinfo : EIATTR_MERCURY_ISA_VERSION
	.align		4
        /*0050*/ 	.byte	0x03, 0x5f
        /*0052*/ 	.short	0x0101


	//----- nvinfo : EIATTR_VRC_CTA_INIT_COUNT
	.align		4
        /*0054*/ 	.byte	0x02, 0x4a
	.zero		1
	.zero		1


	//----- nvinfo : EIATTR_EXIT_INSTR_OFFSETS
	.align		4
        /*0058*/ 	.byte	0x04, 0x1c
        /*005a*/ 	.short	(.L_17 - .L_16)


	//   ....[0]....
.L_16:
        /*005c*/ 	.word	0x000000c0


	//   ....[1]....
        /*0060*/ 	.word	0x00000160


	//----- nvinfo : EIATTR_CBANK_PARAM_SIZE
	.align		4
.L_17:
        /*0064*/ 	.byte	0x03, 0x19
        /*0066*/ 	.short	0x0018


	//----- nvinfo : EIATTR_PARAM_CBANK
	.align		4
        /*0068*/ 	.byte	0x04, 0x0a
        /*006a*/ 	.short	(.L_19 - .L_18)
	.align		4
.L_18:
        /*006c*/ 	.word	index@(.nv.constant0._Z3TCUPiiiS_)
        /*0070*/ 	.short	0x0380
        /*0072*/ 	.short	0x0018


	//----- nvinfo : EIATTR_SW_WAR
	.align		4
.L_19:
        /*0074*/ 	.byte	0x04, 0x36
        /*0076*/ 	.short	(.L_21 - .L_20)
.L_20:
        /*0078*/ 	.word	0x00000008
.L_21:


//--------------------- .nv.callgraph             --------------------------
	.section	.nv.callgraph,"",@"SHT_CUDA_CALLGRAPH"
	.align	4
	.sectionentsize	8
	.align		4
        /*0000*/ 	.word	0x00000000
	.align		4
        /*0004*/ 	.word	0xffffffff
	.align		4
        /*0008*/ 	.word	0x00000000
	.align		4
        /*000c*/ 	.word	0xfffffffe
	.align		4
        /*0010*/ 	.word	0x00000000
	.align		4
        /*0014*/ 	.word	0xfffffffd
	.align		4
        /*0018*/ 	.word	0x00000000
	.align		4
        /*001c*/ 	.word	0xfffffffc


//--------------------- .text._Z3TCUPiiiS_        --------------------------
	.section	.text._Z3TCUPiiiS_,"ax",@progbits
	.align	128
        .global         _Z3TCUPiiiS_
        .type           _Z3TCUPiiiS_,@function
        .size           _Z3TCUPiiiS_,(.L_x_1 - _Z3TCUPiiiS_)
        .other          _Z3TCUPiiiS_,@"STO_CUDA_ENTRY STV_DEFAULT"
_Z3TCUPiiiS_:
.text._Z3TCUPiiiS_:
[----:B------:R-:W-:Y:S01]  /*0000*/  LDC R1, c[0x0][0x37c] ;  /* 0x0000df00ff017b82 */ /* 0x000fe20000000800 */
[----:B------:R-:W0:Y:S07]  /*0010*/  S2R R2, SR_TID.X ;  /* 0x0000000000027919 */ /* 0x000e2e0000002100 */
[----:B------:R-:W1:Y:S01]  /*0020*/  LDC R0, c[0x0][0x364] ;  /* 0x0000d900ff007b82 */ /* 0x000e620000000800 */
[----:B------:R-:W2:Y:S01]  /*0030*/  LDCU.64 UR6, c[0x0][0x388] ;  /* 0x00007100ff0677ac */ /* 0x000ea20008000a00 */
[----:B------:R-:W1:Y:S06]  /*0040*/  S2R R3, SR_TID.Y ;  /* 0x0000000000037919 */ /* 0x000e6c0000002200 */
[----:B------:R-:W0:Y:S08]  /*0050*/  S2UR UR5, SR_CTAID.X ;  /* 0x00000000000579c3 */ /* 0x000e300000002500 */
[----:B------:R-:W0:Y:S08]  /*0060*/  LDC R7, c[0x0][0x360] ;  /* 0x0000d800ff077b82 */ /* 0x000e300000000800 */
[----:B------:R-:W1:Y:S01]  /*0070*/  S2UR UR4, SR_CTAID.Y ;  /* 0x00000000000479c3 */ /* 0x000e620000002600 */
[----:B0-----:R-:W-:-:S05]  /*0080*/  IMAD R7, R7, UR5, R2 ;  /* 0x0000000507077c24 */ /* 0x001fca000f8e0202 */
[----:B--2---:R-:W-:Y:S01]  /*0090*/  ISETP.GE.AND P0, PT, R7, UR7, PT ;  /* 0x0000000707007c0c */ /* 0x004fe2000bf06270 */
[----:B-1----:R-:W-:-:S05]  /*00a0*/  IMAD R0, R0, UR4, R3 ;  /* 0x0000000400007c24 */ /* 0x002fca000f8e0203 */
[----:B------:R-:W-:-:S13]  /*00b0*/  ISETP.GE.OR P0, PT, R0, UR6, P0 ;  /* 0x0000000600007c0c */ /* 0x000fda0008706670 */
[----:B------:R-:W-:Y:S05]  /*00c0*/  @P0 EXIT ;  /* 0x000000000000094d */ /* 0x000fea0003800000 */
[----:B------:R-:W0:Y:S01]  /*00d0*/  LDC.64 R2, c[0x0][0x380] ;  /* 0x0000e000ff027b82 */ /* 0x000e220000000a00 */
[----:B------:R-:W1:Y:S01]  /*00e0*/  LDCU.64 UR4, c[0x0][0x358] ;  /* 0x00006b00ff0477ac */ /* 0x000e620008000a00 */
[----:B------:R-:W-:-:S04]  /*00f0*/  IMAD R5, R0, UR7, R7 ;  /* 0x0000000700057c24 */ /* 0x000fc8000f8e0207 */
[----:B0-----:R-:W-:Y:S02]  /*0100*/  IMAD.WIDE R2, R5, 0x4, R2 ;  /* 0x0000000405027825 */ /* 0x001fe400078e0202 */
[----:B------:R-:W0:Y:S04]  /*0110*/  LDC.64 R4, c[0x0][0x390] ;  /* 0x0000e400ff047b82 */ /* 0x000e280000000a00 */
[----:B-1----:R-:W2:Y:S01]  /*0120*/  LDG.E R3, desc[UR4][R2.64] ;  /* 0x0000000402037981 */ /* 0x002ea2000c1e1900 */
[----:B------:R-:W-:-:S04]  /*0130*/  IMAD R7, R7, UR6, R0 ;  /* 0x0000000607077c24 */ /* 0x000fc8000f8e0200 */
[----:B0-----:R-:W-:-:S05]  /*0140*/  IMAD.WIDE R4, R7, 0x4, R4 ;  /* 0x0000000407047825 */ /* 0x001fca00078e0204 */
[----:B--2---:R-:W-:Y:S01]  /*0150*/  STG.E desc[UR4][R4.64], R3 ;  /* 0x0000000304007986 */ /* 0x004fe2000c101904 */
[----:B------:R-:W-:Y:S05]  /*0160*/  EXIT ;  /* 0x000000000000794d */ /* 0x000fea0003800000 */
.L_x_0:
[----:B------:R-:W-:-:S00]  /*0170*/  BRA `(.L_x_0) ;  /* 0xfffffffc00fc7947 */ /* 0x000fc0000383ffff */
[----:B------:R-:W-:-:S00]  /*0180*/  NOP ;  /* 0x0000000000007918 */ /* 0x000fc00000000000 */
[----:B------:R-:W-:-:S00]  /*0190*/  NOP ;  /* 0x0000000000007918 */ /* 0x000fc00000000000 */
[----:B------:R-:W-:-:S00]  /*01a0*/  NOP ;  /* 0x0000000000007918 */ /* 0x000fc00000000000 */
[----:B------:R-:W-:-:S00]  /*01b0*/  NOP ;  /* 0x0000000000007918 */ /* 0x000fc00000000000 */
[----:B------:R-:W-:-:S00]  /*01c0*/  NOP ;  /* 0x0000000000007918 */ /* 0x000fc00000000000 */
[----:B------:R-:W-:-:S00]  /*01d0*/  NOP ;  /* 0x0000000000007918 */ /* 0x000fc00000000000 */
[----:B------:R-:W-:-:S00]  /*01e0*/  NOP ;  /* 0x0000000000007918 */ /* 0x000fc00000000000 */
[----:B------:R-:W-:-:S00]  /*01f0*/  NOP ;  /* 0x0000000000007918 */ /* 0x000fc00000000000 */
.L_x_1:


//--------------------- .nv.shared.reserved.0     --------------------------
	.section	.nv.shared.reserved.0,"aw",@nobits
	.weak		__nv_reservedSMEM_offset_0_alias
	.size		__nv_reservedSMEM_offset_0_alias, 0, 64
	.other		__nv_reservedSMEM_offset_0_alias,@"STO_CUDA_RESERVED_SHARED STV_DEFAULT"
__nv_reservedSMEM_offset_0_alias:
	.zero		0
	.zero		64


//--------------------- .nv.constant0._Z3TCUPiiiS_ --------------------------
	.section	.nv.constant0._Z3TCUPiiiS_,"a",@progbits
	.sectionflags	@""
	.align	4
.nv.constant0._Z3TCUPiiiS_:
	.zero		920


//--------------------- SYMBOLS --------------------------

	.type		.nv.reservedSmem.offset0,@object
	.size		.nv.reservedSmem.offset0,0x4
